//
// Generated by NVIDIA NVVM Compiler
//
// Compiler Build ID: CL-36424714
// Cuda compilation tools, release 13.0, V13.0.88
// Based on NVVM 20.0.0
//

.version 9.0
.target sm_100
.address_size 64

	// .globl	_Z21parallelSelectionSortPiS_i

.visible .entry _Z21parallelSelectionSortPiS_i(
	.param .u64 .ptr .align 1 _Z21parallelSelectionSortPiS_i_param_0,
	.param .u64 .ptr .align 1 _Z21parallelSelectionSortPiS_i_param_1,
	.param .u32 _Z21parallelSelectionSortPiS_i_param_2
)
{
	.reg .pred 	%p<85>;
	.reg .b32 	%r<100>;
	.reg .b64 	%rd<25>;

	ld.param.u64 	%rd8, [_Z21parallelSelectionSortPiS_i_param_0];
	ld.param.u64 	%rd7, [_Z21parallelSelectionSortPiS_i_param_1];
	ld.param.u32 	%r27, [_Z21parallelSelectionSortPiS_i_param_2];
	cvta.to.global.u64 	%rd1, %rd8;
	mov.u32 	%r28, %ctaid.x;
	mov.u32 	%r29, %ntid.x;
	mov.u32 	%r30, %tid.x;
	mad.lo.s32 	%r1, %r28, %r29, %r30;
	setp.gt.s32 	%p1, %r27, 0;
	@%p1 bra 	$L__BB0_2;
	mul.wide.s32 	%rd10, %r1, 4;
	add.s64 	%rd11, %rd1, %rd10;
	ld.global.u32 	%r99, [%rd11];
	mov.b64 	%rd24, 0;
	bra.uni 	$L__BB0_14;
$L__BB0_2:
	mul.wide.s32 	%rd12, %r1, 4;
	add.s64 	%rd13, %rd1, %rd12;
	ld.global.u32 	%r99, [%rd13];
	and.b32  	%r4, %r27, 7;
	setp.lt.u32 	%p2, %r27, 8;
	mov.b32 	%r93, 0;
	mov.u32 	%r98, %r93;
	@%p2 bra 	$L__BB0_5;
	and.b32  	%r93, %r27, 2147483640;
	add.s64 	%rd23, %rd1, 16;
	mov.b32 	%r87, 0;
	mov.u32 	%r98, %r87;
$L__BB0_4:
	.pragma "nounroll";
	ld.global.u32 	%r34, [%rd23+-16];
	setp.lt.s32 	%p3, %r34, %r99;
	setp.eq.s32 	%p4, %r34, %r99;
	setp.gt.s32 	%p5, %r87, %r1;
	and.pred  	%p6, %p5, %p4;
	or.pred  	%p7, %p3, %p6;
	selp.u32 	%r35, 1, 0, %p7;
	add.s32 	%r36, %r98, %r35;
	ld.global.u32 	%r37, [%rd23+-12];
	setp.lt.s32 	%p8, %r37, %r99;
	setp.eq.s32 	%p9, %r37, %r99;
	setp.ge.s32 	%p10, %r87, %r1;
	and.pred  	%p11, %p10, %p9;
	or.pred  	%p12, %p8, %p11;
	selp.u32 	%r38, 1, 0, %p12;
	add.s32 	%r39, %r36, %r38;
	ld.global.u32 	%r40, [%rd23+-8];
	setp.lt.s32 	%p13, %r40, %r99;
	setp.eq.s32 	%p14, %r40, %r99;
	add.s32 	%r41, %r87, 2;
	setp.gt.s32 	%p15, %r41, %r1;
	and.pred  	%p16, %p15, %p14;
	or.pred  	%p17, %p13, %p16;
	selp.u32 	%r42, 1, 0, %p17;
	add.s32 	%r43, %r39, %r42;
	ld.global.u32 	%r44, [%rd23+-4];
	setp.lt.s32 	%p18, %r44, %r99;
	setp.eq.s32 	%p19, %r44, %r99;
	add.s32 	%r45, %r87, 3;
	setp.gt.s32 	%p20, %r45, %r1;
	and.pred  	%p21, %p20, %p19;
	or.pred  	%p22, %p18, %p21;
	selp.u32 	%r46, 1, 0, %p22;
	add.s32 	%r47, %r43, %r46;
	ld.global.u32 	%r48, [%rd23];
	setp.lt.s32 	%p23, %r48, %r99;
	setp.eq.s32 	%p24, %r48, %r99;
	add.s32 	%r49, %r87, 4;
	setp.gt.s32 	%p25, %r49, %r1;
	and.pred  	%p26, %p25, %p24;
	or.pred  	%p27, %p23, %p26;
	selp.u32 	%r50, 1, 0, %p27;
	add.s32 	%r51, %r47, %r50;
	ld.global.u32 	%r52, [%rd23+4];
	setp.lt.s32 	%p28, %r52, %r99;
	setp.eq.s32 	%p29, %r52, %r99;
	add.s32 	%r53, %r87, 5;
	setp.gt.s32 	%p30, %r53, %r1;
	and.pred  	%p31, %p30, %p29;
	or.pred  	%p32, %p28, %p31;
	selp.u32 	%r54, 1, 0, %p32;
	add.s32 	%r55, %r51, %r54;
	ld.global.u32 	%r56, [%rd23+8];
	setp.lt.s32 	%p33, %r56, %r99;
	setp.eq.s32 	%p34, %r56, %r99;
	add.s32 	%r57, %r87, 6;
	setp.gt.s32 	%p35, %r57, %r1;
	and.pred  	%p36, %p35, %p34;
	or.pred  	%p37, %p33, %p36;
	selp.u32 	%r58, 1, 0, %p37;
	add.s32 	%r59, %r55, %r58;
	ld.global.u32 	%r60, [%rd23+12];
	setp.lt.s32 	%p38, %r60, %r99;
	setp.eq.s32 	%p39, %r60, %r99;
	add.s32 	%r61, %r87, 7;
	setp.gt.s32 	%p40, %r61, %r1;
	and.pred  	%p41, %p40, %p39;
	or.pred  	%p42, %p38, %p41;
	selp.u32 	%r62, 1, 0, %p42;
	add.s32 	%r98, %r59, %r62;
	add.s64 	%rd23, %rd23, 32;
	add.s32 	%r87, %r87, 8;
	setp.ne.s32 	%p43, %r87, %r93;
	@%p43 bra 	$L__BB0_4;
$L__BB0_5:
	setp.eq.s32 	%p44, %r4, 0;
	@%p44 bra 	$L__BB0_13;
	and.b32  	%r13, %r27, 3;
	setp.lt.u32 	%p45, %r4, 4;
	@%p45 bra 	$L__BB0_8;
	mul.wide.u32 	%rd14, %r93, 4;
	add.s64 	%rd15, %rd1, %rd14;
	ld.global.u32 	%r64, [%rd15];
	setp.lt.s32 	%p46, %r64, %r99;
	setp.eq.s32 	%p47, %r64, %r99;
	setp.gt.s32 	%p48, %r93, %r1;
	and.pred  	%p49, %p48, %p47;
	or.pred  	%p50, %p46, %p49;
	selp.u32 	%r65, 1, 0, %p50;
	add.s32 	%r66, %r98, %r65;
	ld.global.u32 	%r67, [%rd15+4];
	setp.lt.s32 	%p51, %r67, %r99;
	setp.eq.s32 	%p52, %r67, %r99;
	setp.ge.s32 	%p53, %r93, %r1;
	and.pred  	%p54, %p53, %p52;
	or.pred  	%p55, %p51, %p54;
	selp.u32 	%r68, 1, 0, %p55;
	add.s32 	%r69, %r66, %r68;
	add.s32 	%r70, %r93, 2;
	ld.global.u32 	%r71, [%rd15+8];
	setp.lt.s32 	%p56, %r71, %r99;
	setp.eq.s32 	%p57, %r71, %r99;
	setp.gt.s32 	%p58, %r70, %r1;
	and.pred  	%p59, %p58, %p57;
	or.pred  	%p60, %p56, %p59;
	selp.u32 	%r72, 1, 0, %p60;
	add.s32 	%r73, %r69, %r72;
	add.s32 	%r74, %r93, 3;
	ld.global.u32 	%r75, [%rd15+12];
	setp.lt.s32 	%p61, %r75, %r99;
	setp.eq.s32 	%p62, %r75, %r99;
	setp.gt.s32 	%p63, %r74, %r1;
	and.pred  	%p64, %p63, %p62;
	or.pred  	%p65, %p61, %p64;
	selp.u32 	%r76, 1, 0, %p65;
	add.s32 	%r98, %r73, %r76;
	add.s32 	%r93, %r93, 4;
$L__BB0_8:
	setp.eq.s32 	%p66, %r13, 0;
	@%p66 bra 	$L__BB0_13;
	setp.eq.s32 	%p67, %r13, 1;
	@%p67 bra 	$L__BB0_11;
	mul.wide.u32 	%rd16, %r93, 4;
	add.s64 	%rd17, %rd1, %rd16;
	ld.global.u32 	%r78, [%rd17];
	setp.lt.s32 	%p68, %r78, %r99;
	setp.eq.s32 	%p69, %r78, %r99;
	setp.gt.s32 	%p70, %r93, %r1;
	and.pred  	%p71, %p70, %p69;
	or.pred  	%p72, %p68, %p71;
	selp.u32 	%r79, 1, 0, %p72;
	add.s32 	%r80, %r98, %r79;
	ld.global.u32 	%r81, [%rd17+4];
	setp.lt.s32 	%p73, %r81, %r99;
	setp.eq.s32 	%p74, %r81, %r99;
	setp.ge.s32 	%p75, %r93, %r1;
	and.pred  	%p76, %p75, %p74;
	or.pred  	%p77, %p73, %p76;
	selp.u32 	%r82, 1, 0, %p77;
	add.s32 	%r98, %r80, %r82;
	add.s32 	%r93, %r93, 2;
$L__BB0_11:
	and.b32  	%r83, %r27, 1;
	setp.eq.b32 	%p78, %r83, 1;
	not.pred 	%p79, %p78;
	@%p79 bra 	$L__BB0_13;
	mul.wide.u32 	%rd18, %r93, 4;
	add.s64 	%rd19, %rd1, %rd18;
	ld.global.u32 	%r84, [%rd19];
	setp.lt.s32 	%p80, %r84, %r99;
	setp.eq.s32 	%p81, %r84, %r99;
	setp.gt.s32 	%p82, %r93, %r1;
	and.pred  	%p83, %p82, %p81;
	or.pred  	%p84, %p80, %p83;
	selp.u32 	%r86, 1, 0, %p84;
	add.s32 	%r98, %r98, %r86;
$L__BB0_13:
	cvt.u64.u32 	%rd24, %r98;
$L__BB0_14:
	cvta.to.global.u64 	%rd20, %rd7;
	shl.b64 	%rd21, %rd24, 2;
	add.s64 	%rd22, %rd20, %rd21;
	st.global.u32 	[%rd22], %r99;
	ret;

}


// ===== COMPILED SASS (sm_100) =====

	.target	sm_100

	.elftype	@"ET_EXEC"


//--------------------- .note.nv.tkinfo           --------------------------
	.section	.note.nv.tkinfo,"",@"SHT_NOTE"
	.sectionflags	@"SHF_NOTE_NV_TKINFO"
	.tkinfo
        /*0018*/ 	.word	0x00000002
        /*0030*/ 	.string	""
        /*0030*/ 	.string	"ptxas"
        /*0030*/ 	.string	"Cuda compilation tools, release 13.0, V13.0.88"
        /*0030*/ 	.string	"Build cuda_13.0.r13.0/compiler.36424714_0"
        /*0030*/ 	.string	"-arch sm_100 -m 64 "



//--------------------- .note.nv.cuinfo           --------------------------
	.section	.note.nv.cuinfo,"",@"SHT_NOTE"
	.sectionflags	@"SHF_NOTE_NV_CUINFO"
        /*0018*/ 	.short	0x0002
        /*001a*/ 	.short	0x0064
        /*001c*/ 	.short	0x0082
	.zero		2


//--------------------- .nv.info                  --------------------------
	.section	.nv.info,"",@"SHT_CUDA_INFO"
	.align	4


	//----- nvinfo : EIATTR_REGCOUNT
	.align		4
        /*0000*/ 	.byte	0x04, 0x2f
        /*0002*/ 	.short	(.L_1 - .L_0)
	.align		4
.L_0:
        /*0004*/ 	.word	index@(_Z21parallelSelectionSortPiS_i)
        /*0008*/ 	.word	0x0000001c


	//----- nvinfo : EIATTR_FRAME_SIZE
	.align		4
.L_1:
        /*000c*/ 	.byte	0x04, 0x11
        /*000e*/ 	.short	(.L_3 - .L_2)
	.align		4
.L_2:
        /*0010*/ 	.word	index@(_Z21parallelSelectionSortPiS_i)
        /*0014*/ 	.word	0x00000000


	//----- nvinfo : EIATTR_MIN_STACK_SIZE
	.align		4
.L_3:
        /*0018*/ 	.byte	0x04, 0x12
        /*001a*/ 	.short	(.L_5 - .L_4)
	.align		4
.L_4:
        /*001c*/ 	.word	index@(_Z21parallelSelectionSortPiS_i)
        /*0020*/ 	.word	0x00000000
.L_5:


//--------------------- .nv.compat                --------------------------
	.section	.nv.compat,"",@"SHT_CUDA_COMPAT_INFO"
	.align	4
        /*0000*/ 	.byte	0x02, 0x09, 0x00, 0x00, 0x02, 0x02, 0x01, 0x00, 0x02, 0x05, 0x05, 0x00, 0x03, 0x07, 0x01, 0x01
        /*0010*/ 	.byte	0x02, 0x03, 0x00, 0x00, 0x02, 0x06, 0x01, 0x00, 0x04, 0x0b, 0x08, 0x00, 0x09, 0x00, 0x00, 0x00
        /*0020*/ 	.byte	0x00, 0x00, 0x00, 0x00


//--------------------- .nv.info._Z21parallelSelectionSortPiS_i --------------------------
	.section	.nv.info._Z21parallelSelectionSortPiS_i,"",@"SHT_CUDA_INFO"
	.sectionflags	@""
	.align	4


	//----- nvinfo : EIATTR_CUDA_API_VERSION
	.align		4
        /*0000*/ 	.byte	0x04, 0x37
        /*0002*/ 	.short	(.L_7 - .L_6)
.L_6:
        /*0004*/ 	.word	0x00000082


	//----- nvinfo : EIATTR_KPARAM_INFO
	.align		4
.L_7:
        /*0008*/ 	.byte	0x04, 0x17
        /*000a*/ 	.short	(.L_9 - .L_8)
.L_8:
        /*000c*/ 	.word	0x00000000
        /*0010*/ 	.short	0x0002
        /*0012*/ 	.short	0x0010
        /*0014*/ 	.byte	0x00, 0xf0, 0x11, 0x00


	//----- nvinfo : EIATTR_KPARAM_INFO
	.align		4
.L_9:
        /*0018*/ 	.byte	0x04, 0x17
        /*001a*/ 	.short	(.L_11 - .L_10)
.L_10:
        /*001c*/ 	.word	0x00000000
        /*0020*/ 	.short	0x0001
        /*0022*/ 	.short	0x0008
        /*0024*/ 	.byte	0x00, 0xf5, 0x21, 0x00


	//----- nvinfo : EIATTR_KPARAM_INFO
	.align		4
.L_11:
        /*0028*/ 	.byte	0x04, 0x17
        /*002a*/ 	.short	(.L_13 - .L_12)
.L_12:
        /*002c*/ 	.word	0x00000000
        /*0030*/ 	.short	0x0000
        /*0032*/ 	.short	0x0000
        /*0034*/ 	.byte	0x00, 0xf5, 0x21, 0x00


	//----- nvinfo : EIATTR_SPARSE_MMA_MASK
	.align		4
.L_13:
        /*0038*/ 	.byte	0x03, 0x50
        /*003a*/ 	.short	0x0000


	//----- nvinfo : EIATTR_MAXREG_COUNT
	.align		4
        /*003c*/ 	.byte	0x03, 0x1b
        /*003e*/ 	.short	0x00ff


	//----- nvinfo : EIATTR_MERCURY_ISA_VERSION
	.align		4
        /*0040*/ 	.byte	0x03, 0x5f
        /*0042*/ 	.short	0x0101


	//----- nvinfo : EIATTR_VRC_CTA_INIT_COUNT
	.align		4
        /*0044*/ 	.byte	0x02, 0x4a
	.zero		1
	.zero		1


	//----- nvinfo : EIATTR_EXIT_INSTR_OFFSETS
	.align		4
        /*0048*/ 	.byte	0x04, 0x1c
        /*004a*/ 	.short	(.L_15 - .L_14)


	//   ....[0]....
.L_14:
        /*004c*/ 	.word	0x00000a10


	//----- nvinfo : EIATTR_CBANK_PARAM_SIZE
	.align		4
.L_15:
        /*0050*/ 	.byte	0x03, 0x19
        /*0052*/ 	.short	0x0014


	//----- nvinfo : EIATTR_PARAM_CBANK
	.align		4
        /*0054*/ 	.byte	0x04, 0x0a
        /*0056*/ 	.short	(.L_17 - .L_16)
	.align		4
.L_16:
        /*0058*/ 	.word	index@(.nv.constant0._Z21parallelSelectionSortPiS_i)
        /*005c*/ 	.short	0x0380
        /*005e*/ 	.short	0x0014


	//----- nvinfo : EIATTR_SW_WAR
	.align		4
.L_17:
        /*0060*/ 	.byte	0x04, 0x36
        /*0062*/ 	.short	(.L_19 - .L_18)
.L_18:
        /*0064*/ 	.word	0x00000008
.L_19:


//--------------------- .nv.callgraph             --------------------------
	.section	.nv.callgraph,"",@"SHT_CUDA_CALLGRAPH"
	.align	4
	.sectionentsize	8
	.align		4
        /*0000*/ 	.word	0x00000000
	.align		4
        /*0004*/ 	.word	0xffffffff
	.align		4
        /*0008*/ 	.word	0x00000000
	.align		4
        /*000c*/ 	.word	0xfffffffe
	.align		4
        /*0010*/ 	.word	0x00000000
	.align		4
        /*0014*/ 	.word	0xfffffffd
	.align		4
        /*0018*/ 	.word	0x00000000
	.align		4
        /*001c*/ 	.word	0xfffffffc


//--------------------- .text._Z21parallelSelectionSortPiS_i --------------------------
	.section	.text._Z21parallelSelectionSortPiS_i,"ax",@progbits
	.align	128
        .global         _Z21parallelSelectionSortPiS_i
        .type           _Z21parallelSelectionSortPiS_i,@function
        .size           _Z21parallelSelectionSortPiS_i,(.L_x_7 - _Z21parallelSelectionSortPiS_i)
        .other          _Z21parallelSelectionSortPiS_i,@"STO_CUDA_ENTRY STV_DEFAULT"
_Z21parallelSelectionSortPiS_i:
.text._Z21parallelSelectionSortPiS_i:
[----:B------:R-:W-:Y:S08]  /*0000*/  LDC R1, c[0x0][0x37c] ;  /* 0x0000df00ff017b82 */ /* 0x000ff00000000800 */
[----:B------:R-:W0:Y:S01]  /*0010*/  LDC R6, c[0x0][0x390] ;  /* 0x0000e400ff067b82 */ /* 0x000e220000000800 */
[----:B------:R-:W1:Y:S01]  /*0020*/  S2R R0, SR_TID.X ;  /* 0x0000000000007919 */ /* 0x000e620000002100 */
[----:B------:R-:W2:Y:S06]  /*0030*/  LDCU.64 UR6, c[0x0][0x358] ;  /* 0x00006b00ff0677ac */ /* 0x000eac0008000a00 */
[----:B------:R-:W1:Y:S08]  /*0040*/  S2UR UR4, SR_CTAID.X ;  /* 0x00000000000479c3 */ /* 0x000e700000002500 */
[----:B------:R-:W1:Y:S01]  /*0050*/  LDC R7, c[0x0][0x360] ;  /* 0x0000d800ff077b82 */ /* 0x000e620000000800 */
[----:B0-----:R-:W-:Y:S01]  /*0060*/  ISETP.GT.AND P0, PT, R6, RZ, PT ;  /* 0x000000ff0600720c */ /* 0x001fe20003f04270 */
[----:B-1----:R-:W-:-:S12]  /*0070*/  IMAD R7, R7, UR4, R0 ;  /* 0x0000000407077c24 */ /* 0x002fd8000f8e0200 */
[----:B--2---:R-:W-:Y:S05]  /*0080*/  @P0 BRA `(.L_x_0) ;  /* 0x0000000000140947 */ /* 0x004fea0003800000 */
[----:B------:R-:W0:Y:S02]  /*0090*/  LDC.64 R2, c[0x0][0x380] ;  /* 0x0000e000ff027b82 */ /* 0x000e240000000a00 */
[----:B0-----:R-:W-:-:S05]  /*00a0*/  IMAD.WIDE R2, R7, 0x4, R2 ;  /* 0x0000000407027825 */ /* 0x001fca00078e0202 */
[----:B------:R1:W5:Y:S01]  /*00b0*/  LDG.E R0, desc[UR6][R2.64] ;  /* 0x0000000602007981 */ /* 0x000362000c1e1900 */
[----:B------:R-:W-:Y:S01]  /*00c0*/  CS2R R10, SRZ ;  /* 0x00000000000a7805 */ /* 0x000fe2000001ff00 */
[----:B------:R-:W-:Y:S06]  /*00d0*/  BRA `(.L_x_1) ;  /* 0x00000008003c7947 */ /* 0x000fec0003800000 */
.L_x_0:
[----:B------:R-:W0:Y:S01]  /*00e0*/  LDC.64 R2, c[0x0][0x380] ;  /* 0x0000e000ff027b82 */ /* 0x000e220000000a00 */
[C---:B------:R-:W-:Y:S02]  /*00f0*/  ISETP.GE.U32.AND P0, PT, R6.reuse, 0x8, PT ;  /* 0x000000080600780c */ /* 0x040fe40003f06070 */
[----:B------:R-:W-:Y:S01]  /*0100*/  LOP3.LUT R9, R6, 0x7, RZ, 0xc0, !PT ;  /* 0x0000000706097812 */ /* 0x000fe200078ec0ff */
[----:B------:R-:W-:Y:S02]  /*0110*/  IMAD.MOV.U32 R8, RZ, RZ, RZ ;  /* 0x000000ffff087224 */ /* 0x000fe400078e00ff */
[----:B------:R-:W-:Y:S01]  /*0120*/  IMAD.MOV.U32 R10, RZ, RZ, RZ ;  /* 0x000000ffff0a7224 */ /* 0x000fe200078e00ff */
[----:B------:R-:W-:Y:S01]  /*0130*/  ISETP.NE.AND P2, PT, R9, RZ, PT ;  /* 0x000000ff0900720c */ /* 0x000fe20003f45270 */
[----:B0-----:R-:W-:-:S05]  /*0140*/  IMAD.WIDE R4, R7, 0x4, R2 ;  /* 0x0000000407047825 */ /* 0x001fca00078e0202 */
[----:B------:R0:W5:Y:S01]  /*0150*/  LDG.E R0, desc[UR6][R4.64] ;  /* 0x0000000604007981 */ /* 0x000162000c1e1900 */
[----:B------:R-:W-:Y:S06]  /*0160*/  @!P0 BRA `(.L_x_2) ;  /* 0x00000004000c8947 */ /* 0x000fec0003800000 */
[----:B------:R-:W1:Y:S01]  /*0170*/  LDCU.64 UR4, c[0x0][0x380] ;  /* 0x00007000ff0477ac */ /* 0x000e620008000a00 */
[----:B------:R-:W-:Y:S01]  /*0180*/  LOP3.LUT R8, R6, 0x7ffffff8, RZ, 0xc0, !PT ;  /* 0x7ffffff806087812 */ /* 0x000fe200078ec0ff */
[----:B------:R-:W-:Y:S01]  /*0190*/  IMAD.MOV.U32 R10, RZ, RZ, RZ ;  /* 0x000000ffff0a7224 */ /* 0x000fe200078e00ff */
[----:B-1----:R-:W-:-:S04]  /*01a0*/  UIADD3 UR4, UP0, UPT, UR4, 0x10, URZ ;  /* 0x0000001004047890 */ /* 0x002fc8000ff1e0ff */
[----:B------:R-:W-:Y:S02]  /*01b0*/  UIADD3.X UR5, UPT, UPT, URZ, UR5, URZ, UP0, !UPT ;  /* 0x00000005ff057290 */ /* 0x000fe400087fe4ff */
[----:B0-----:R-:W-:Y:S01]  /*01c0*/  IMAD.U32 R4, RZ, RZ, UR4 ;  /* 0x00000004ff047e24 */ /* 0x001fe2000f8e00ff */
[----:B------:R-:W-:-:S03]  /*01d0*/  UMOV UR4, URZ ;  /* 0x000000ff00047c82 */ /* 0x000fc60008000000 */
[----:B------:R-:W-:-:S07]  /*01e0*/  IMAD.U32 R5, RZ, RZ, UR5 ;  /* 0x00000005ff057e24 */ /* 0x000fce000f8e00ff */
.L_x_3:
[----:B------:R-:W2:Y:S04]  /*01f0*/  LDG.E R11, desc[UR6][R4.64+-0x10] ;  /* 0xfffff006040b7981 */ /* 0x000ea8000c1e1900 */
[----:B------:R-:W3:Y:S04]  /*0200*/  LDG.E R13, desc[UR6][R4.64+-0xc] ;  /* 0xfffff406040d7981 */ /* 0x000ee8000c1e1900 */
[----:B------:R-:W4:Y:S04]  /*0210*/  LDG.E R15, desc[UR6][R4.64+-0x8] ;  /* 0xfffff806040f7981 */ /* 0x000f28000c1e1900 */
[----:B------:R-:W4:Y:S04]  /*0220*/  LDG.E R17, desc[UR6][R4.64+-0x4] ;  /* 0xfffffc0604117981 */ /* 0x000f28000c1e1900 */
[----:B------:R-:W4:Y:S04]  /*0230*/  LDG.E R19, desc[UR6][R4.64] ;  /* 0x0000000604137981 */ /* 0x000f28000c1e1900 */
[----:B------:R-:W4:Y:S04]  /*0240*/  LDG.E R21, desc[UR6][R4.64+0x4] ;  /* 0x0000040604157981 */ /* 0x000f28000c1e1900 */
[----:B------:R-:W4:Y:S04]  /*0250*/  LDG.E R23, desc[UR6][R4.64+0x8] ;  /* 0x0000080604177981 */ /* 0x000f28000c1e1900 */
[----:B------:R-:W4:Y:S01]  /*0260*/  LDG.E R25, desc[UR6][R4.64+0xc] ;  /* 0x00000c0604197981 */ /* 0x000f22000c1e1900 */
[----:B------:R-:W-:Y:S01]  /*0270*/  UIADD3 UR5, UPT, UPT, UR4, 0x2, URZ ;  /* 0x0000000204057890 */ /* 0x000fe2000fffe0ff */
[----:B--2--5:R-:W-:-:S04]  /*0280*/  ISETP.NE.AND P1, PT, R11, R0, PT ;  /* 0x000000000b00720c */ /* 0x024fc80003f25270 */
[----:B------:R-:W-:Y:S02]  /*0290*/  ISETP.LT.AND P1, PT, R7, UR4, !P1 ;  /* 0x0000000407007c0c */ /* 0x000fe4000cf21270 */
[-C--:B---3--:R-:W-:Y:S02]  /*02a0*/  ISETP.NE.AND P0, PT, R13, R0.reuse, PT ;  /* 0x000000000d00720c */ /* 0x088fe40003f05270 */
[-C--:B------:R-:W-:Y:S01]  /*02b0*/  ISETP.LT.OR P1, PT, R11, R0.reuse, P1 ;  /* 0x000000000b00720c */ /* 0x080fe20000f21670 */
[----:B------:R-:W-:Y:S01]  /*02c0*/  VIADD R11, R10, 0x1 ;  /* 0x000000010a0b7836 */ /* 0x000fe20000000000 */
[----:B------:R-:W-:Y:S02]  /*02d0*/  ISETP.LE.AND P0, PT, R7, UR4, !P0 ;  /* 0x0000000407007c0c */ /* 0x000fe4000c703270 */
[-C--:B----4-:R-:W-:Y:S02]  /*02e0*/  ISETP.NE.AND P3, PT, R15, R0.reuse, PT ;  /* 0x000000000f00720c */ /* 0x090fe40003f65270 */
[----:B------:R-:W-:-:S07]  /*02f0*/  ISETP.LT.OR P0, PT, R13, R0, P0 ;  /* 0x000000000d00720c */ /* 0x000fce0000701670 */
[----:B------:R-:W-:Y:S01]  /*0300*/  @!P1 IMAD.MOV R11, RZ, RZ, R10 ;  /* 0x000000ffff0b9224 */ /* 0x000fe200078e020a */
[----:B------:R-:W-:Y:S01]  /*0310*/  ISETP.LT.AND P1, PT, R7, UR5, !P3 ;  /* 0x0000000507007c0c */ /* 0x000fe2000df21270 */
[----:B------:R-:W-:Y:S01]  /*0320*/  UIADD3 UR5, UPT, UPT, UR4, 0x3, URZ ;  /* 0x0000000304057890 */ /* 0x000fe2000fffe0ff */
[-C--:B------:R-:W-:Y:S01]  /*0330*/  ISETP.NE.AND P3, PT, R17, R0.reuse, PT ;  /* 0x000000001100720c */ /* 0x080fe20003f65270 */
[----:B------:R-:W-:Y:S01]  /*0340*/  VIADD R10, R11, 0x1 ;  /* 0x000000010b0a7836 */ /* 0x000fe20000000000 */
[----:B------:R-:W-:Y:S01]  /*0350*/  ISETP.LT.OR P1, PT, R15, R0, P1 ;  /* 0x000000000f00720c */ /* 0x000fe20000f21670 */
[----:B------:R-:W-:Y:S02]  /*0360*/  @!P0 IMAD.MOV R10, RZ, RZ, R11 ;  /* 0x000000ffff0a8224 */ /* 0x000fe400078e020b */
[----:B------:R-:W-:Y:S01]  /*0370*/  ISETP.LT.AND P3, PT, R7, UR5, !P3 ;  /* 0x0000000507007c0c */ /* 0x000fe2000df61270 */
[----:B------:R-:W-:Y:S01]  /*0380*/  UIADD3 UR5, UPT, UPT, UR4, 0x4, URZ ;  /* 0x0000000404057890 */ /* 0x000fe2000fffe0ff */
[----:B------:R-:W-:-:S02]  /*0390*/  VIADD R11, R10, 0x1 ;  /* 0x000000010a0b7836 */ /* 0x000fc40000000000 */
[-C--:B------:R-:W-:Y:S02]  /*03a0*/  ISETP.LT.OR P0, PT, R17, R0.reuse, P3 ;  /* 0x000000001100720c */ /* 0x080fe40001f01670 */
[----:B------:R-:W-:-:S04]  /*03b0*/  ISETP.NE.AND P3, PT, R19, R0, PT ;  /* 0x000000001300720c */ /* 0x000fc80003f65270 */
[----:B------:R-:W-:Y:S01]  /*03c0*/  @!P1 IMAD.MOV R11, RZ, RZ, R10 ;  /* 0x000000ffff0b9224 */ /* 0x000fe200078e020a */
[----:B------:R-:W-:Y:S01]  /*03d0*/  ISETP.LT.AND P1, PT, R7, UR5, !P3 ;  /* 0x0000000507007c0c */ /* 0x000fe2000df21270 */
[----:B------:R-:W-:Y:S01]  /*03e0*/  UIADD3 UR5, UPT, UPT, UR4, 0x5, URZ ;  /* 0x0000000504057890 */ /* 0x000fe2000fffe0ff */
[-C--:B------:R-:W-:Y:S01]  /*03f0*/  ISETP.NE.AND P3, PT, R21, R0.reuse, PT ;  /* 0x000000001500720c */ /* 0x080fe20003f65270 */
[----:B------:R-:W-:Y:S01]  /*0400*/  VIADD R10, R11, 0x1 ;  /* 0x000000010b0a7836 */ /* 0x000fe20000000000 */
[-C--:B------:R-:W-:Y:S02]  /*0410*/  ISETP.LT.OR P1, PT, R19, R0.reuse, P1 ;  /* 0x000000001300720c */ /* 0x080fe40000f21670 */
[----:B------:R-:W-:Y:S01]  /*0420*/  @!P0 IMAD.MOV R10, RZ, RZ, R11 ;  /* 0x000000ffff0a8224 */ /* 0x000fe200078e020b */
[----:B------:R-:W-:Y:S01]  /*0430*/  ISETP.LT.AND P3, PT, R7, UR5, !P3 ;  /* 0x0000000507007c0c */ /* 0x000fe2000df61270 */
[----:B------:R-:W-:Y:S02]  /*0440*/  UIADD3 UR5, UPT, UPT, UR4, 0x6, URZ ;  /* 0x0000000604057890 */ /* 0x000fe4000fffe0ff */
[----:B------:R-:W-:Y:S01]  /*0450*/  VIADD R11, R10, 0x1 ;  /* 0x000000010a0b7836 */ /* 0x000fe20000000000 */
[----:B------:R-:W-:-:S02]  /*0460*/  ISETP.LT.OR P0, PT, R21, R0, P3 ;  /* 0x000000001500720c */ /* 0x000fc40001f01670 */
[----:B------:R-:W-:-:S04]  /*0470*/  ISETP.NE.AND P3, PT, R23, R0, PT ;  /* 0x000000001700720c */ /* 0x000fc80003f65270 */
[----:B------:R-:W-:Y:S01]  /*0480*/  @!P1 IMAD.MOV R11, RZ, RZ, R10 ;  /* 0x000000ffff0b9224 */ /* 0x000fe200078e020a */
[----:B------:R-:W-:Y:S01]  /*0490*/  ISETP.LT.AND P1, PT, R7, UR5, !P3 ;  /* 0x0000000507007c0c */ /* 0x000fe2000df21270 */
[----:B------:R-:W-:Y:S01]  /*04a0*/  UIADD3 UR5, UPT, UPT, UR4, 0x7, URZ ;  /* 0x0000000704057890 */ /* 0x000fe2000fffe0ff */
[-C--:B------:R-:W-:Y:S01]  /*04b0*/  ISETP.NE.AND P3, PT, R25, R0.reuse, PT ;  /* 0x000000001900720c */ /* 0x080fe20003f65270 */
[----:B------:R-:W-:Y:S01]  /*04c0*/  UIADD3 UR4, UPT, UPT, UR4, 0x8, URZ ;  /* 0x0000000804047890 */ /* 0x000fe2000fffe0ff */
[----:B------:R-:W-:Y:S01]  /*04d0*/  ISETP.LT.OR P1, PT, R23, R0, P1 ;  /* 0x000000001700720c */ /* 0x000fe20000f21670 */
[----:B------:R-:W-:Y:S02]  /*04e0*/  VIADD R10, R11, 0x1 ;  /* 0x000000010b0a7836 */ /* 0x000fe40000000000 */
[----:B------:R-:W-:Y:S01]  /*04f0*/  ISETP.LT.AND P3, PT, R7, UR5, !P3 ;  /* 0x0000000507007c0c */ /* 0x000fe2000df61270 */
[----:B------:R-:W-:Y:S01]  /*0500*/  @!P0 IMAD.MOV R10, RZ, RZ, R11 ;  /* 0x000000ffff0a8224 */ /* 0x000fe200078e020b */
[----:B------:R-:W-:-:S02]  /*0510*/  ISETP.NE.AND P0, PT, R8, UR4, PT ;  /* 0x0000000408007c0c */ /* 0x000fc4000bf05270 */
[----:B------:R-:W-:Y:S01]  /*0520*/  ISETP.LT.OR P3, PT, R25, R0, P3 ;  /* 0x000000001900720c */ /* 0x000fe20001f61670 */
[----:B------:R-:W-:-:S05]  /*0530*/  VIADD R11, R10, 0x1 ;  /* 0x000000010a0b7836 */ /* 0x000fca0000000000 */
[----:B------:R-:W-:Y:S01]  /*0540*/  @!P1 IMAD.MOV R11, RZ, RZ, R10 ;  /* 0x000000ffff0b9224 */ /* 0x000fe200078e020a */
[----:B------:R-:W-:-:S03]  /*0550*/  IADD3 R4, P1, PT, R4, 0x20, RZ ;  /* 0x0000002004047810 */ /* 0x000fc60007f3e0ff */
[----:B------:R-:W-:Y:S02]  /*0560*/  VIADD R10, R11, 0x1 ;  /* 0x000000010b0a7836 */ /* 0x000fe40000000000 */
[----:B------:R-:W-:Y:S02]  /*0570*/  IMAD.X R5, RZ, RZ, R5, P1 ;  /* 0x000000ffff057224 */ /* 0x000fe400008e0605 */
[----:B------:R-:W-:Y:S01]  /*0580*/  @!P3 IMAD.MOV R10, RZ, RZ, R11 ;  /* 0x000000ffff0ab224 */ /* 0x000fe200078e020b */
[----:B------:R-:W-:Y:S06]  /*0590*/  @P0 BRA `(.L_x_3) ;  /* 0xfffffffc00140947 */ /* 0x000fec000383ffff */
.L_x_2:
[----:B------:R-:W-:Y:S05]  /*05a0*/  @!P2 BRA `(.L_x_4) ;  /* 0x000000040004a947 */ /* 0x000fea0003800000 */
[----:B------:R-:W-:Y:S02]  /*05b0*/  ISETP.GE.U32.AND P0, PT, R9, 0x4, PT ;  /* 0x000000040900780c */ /* 0x000fe40003f06070 */
[----:B------:R-:W-:-:S04]  /*05c0*/  LOP3.LUT R14, R6, 0x3, RZ, 0xc0, !PT ;  /* 0x00000003060e7812 */ /* 0x000fc800078ec0ff */
[----:B------:R-:W-:-:S07]  /*05d0*/  ISETP.NE.AND P2, PT, R14, RZ, PT ;  /* 0x000000ff0e00720c */ /* 0x000fce0003f45270 */
[----:B------:R-:W-:Y:S06]  /*05e0*/  @!P0 BRA `(.L_x_5) ;  /* 0x0000000000708947 */ /* 0x000fec0003800000 */
[----:B0-----:R-:W-:-:S05]  /*05f0*/  IMAD.WIDE.U32 R4, R8, 0x4, R2 ;  /* 0x0000000408047825 */ /* 0x001fca00078e0002 */
[----:B------:R-:W2:Y:S04]  /*0600*/  LDG.E R9, desc[UR6][R4.64] ;  /* 0x0000000604097981 */ /* 0x000ea8000c1e1900 */
[----:B------:R-:W3:Y:S04]  /*0610*/  LDG.E R11, desc[UR6][R4.64+0x4] ;  /* 0x00000406040b7981 */ /* 0x000ee8000c1e1900 */
[----:B------:R-:W4:Y:S04]  /*0620*/  LDG.E R13, desc[UR6][R4.64+0x8] ;  /* 0x00000806040d7981 */ /* 0x000f28000c1e1900 */
[----:B------:R0:W4:Y:S01]  /*0630*/  LDG.E R15, desc[UR6][R4.64+0xc] ;  /* 0x00000c06040f7981 */ /* 0x000122000c1e1900 */
[----:B------:R-:W-:-:S02]  /*0640*/  VIADD R12, R8, 0x2 ;  /* 0x00000002080c7836 */ /* 0x000fc40000000000 */
[----:B0-----:R-:W-:Y:S01]  /*0650*/  VIADD R4, R8, 0x3 ;  /* 0x0000000308047836 */ /* 0x001fe20000000000 */
[----:B--2--5:R-:W-:-:S04]  /*0660*/  ISETP.NE.AND P1, PT, R9, R0, PT ;  /* 0x000000000900720c */ /* 0x024fc80003f25270 */
[-C--:B------:R-:W-:Y:S02]  /*0670*/  ISETP.GT.AND P1, PT, R8, R7.reuse, !P1 ;  /* 0x000000070800720c */ /* 0x080fe40004f24270 */
[-C--:B---3--:R-:W-:Y:S02]  /*0680*/  ISETP.NE.AND P0, PT, R11, R0.reuse, PT ;  /* 0x000000000b00720c */ /* 0x088fe40003f05270 */
[-C--:B------:R-:W-:Y:S01]  /*0690*/  ISETP.LT.OR P1, PT, R9, R0.reuse, P1 ;  /* 0x000000000900720c */ /* 0x080fe20000f21670 */
[----:B------:R-:W-:Y:S01]  /*06a0*/  VIADD R9, R10, 0x1 ;  /* 0x000000010a097836 */ /* 0x000fe20000000000 */
[----:B----4-:R-:W-:Y:S02]  /*06b0*/  ISETP.NE.AND P3, PT, R13, R0, PT ;  /* 0x000000000d00720c */ /* 0x010fe40003f65270 */
[CC--:B------:R-:W-:Y:S01]  /*06c0*/  ISETP.GE.AND P0, PT, R8.reuse, R7.reuse, !P0 ;  /* 0x000000070800720c */ /* 0x0c0fe20004706270 */
[----:B------:R-:W-:Y:S01]  /*06d0*/  VIADD R8, R8, 0x4 ;  /* 0x0000000408087836 */ /* 0x000fe20000000000 */
[----:B------:R-:W-:-:S02]  /*06e0*/  ISETP.GT.AND P3, PT, R12, R7, !P3 ;  /* 0x000000070c00720c */ /* 0x000fc40005f64270 */
[----:B------:R-:W-:-:S05]  /*06f0*/  ISETP.LT.OR P0, PT, R11, R0, P0 ;  /* 0x000000000b00720c */ /* 0x000fca0000701670 */
[----:B------:R-:W-:Y:S01]  /*0700*/  @!P1 IMAD.MOV R9, RZ, RZ, R10 ;  /* 0x000000ffff099224 */ /* 0x000fe200078e020a */
[-C--:B------:R-:W-:Y:S02]  /*0710*/  ISETP.LT.OR P1, PT, R13, R0.reuse, P3 ;  /* 0x000000000d00720c */ /* 0x080fe40001f21670 */
[----:B------:R-:W-:Y:S01]  /*0720*/  ISETP.NE.AND P3, PT, R15, R0, PT ;  /* 0x000000000f00720c */ /* 0x000fe20003f65270 */
[----:B------:R-:W-:-:S03]  /*0730*/  VIADD R5, R9, 0x1 ;  /* 0x0000000109057836 */ /* 0x000fc60000000000 */
[----:B------:R-:W-:Y:S01]  /*0740*/  ISETP.GT.AND P3, PT, R4, R7, !P3 ;  /* 0x000000070400720c */ /* 0x000fe20005f64270 */
[----:B------:R-:W-:-:S03]  /*0750*/  @!P0 IMAD.MOV R5, RZ, RZ, R9 ;  /* 0x000000ffff058224 */ /* 0x000fc600078e0209 */
[----:B------:R-:W-:Y:S01]  /*0760*/  ISETP.LT.OR P3, PT, R15, R0, P3 ;  /* 0x000000000f00720c */ /* 0x000fe20001f61670 */
[----:B------:R-:W-:Y:S02]  /*0770*/  VIADD R4, R5, 0x1 ;  /* 0x0000000105047836 */ /* 0x000fe40000000000 */
[----:B------:R-:W-:-:S04]  /*0780*/  @!P1 IMAD.MOV R4, RZ, RZ, R5 ;  /* 0x000000ffff049224 */ /* 0x000fc800078e0205 */
[----:B------:R-:W-:-:S06]  /*0790*/  VIADD R10, R4, 0x1 ;  /* 0x00000001040a7836 */ /* 0x000fcc0000000000 */
[----:B------:R-:W-:-:S07]  /*07a0*/  @!P3 IMAD.MOV R10, RZ, RZ, R4 ;  /* 0x000000ffff0ab224 */ /* 0x000fce00078e0204 */
.L_x_5:
[----:B------:R-:W-:Y:S05]  /*07b0*/  @!P2 BRA `(.L_x_4) ;  /* 0x000000000080a947 */ /* 0x000fea0003800000 */
[----:B------:R-:W-:-:S13]  /*07c0*/  ISETP.NE.AND P3, PT, R14, 0x1, PT ;  /* 0x000000010e00780c */ /* 0x000fda0003f65270 */
[----:B0-----:R-:W-:-:S05]  /*07d0*/  @P3 IMAD.WIDE.U32 R4, R8, 0x4, R2 ;  /* 0x0000000408043825 */ /* 0x001fca00078e0002 */
[----:B------:R-:W2:Y:S04]  /*07e0*/  @P3 LDG.E R9, desc[UR6][R4.64] ;  /* 0x0000000604093981 */ /* 0x000ea8000c1e1900 */
[----:B------:R-:W3:Y:S01]  /*07f0*/  @P3 LDG.E R11, desc[UR6][R4.64+0x4] ;  /* 0x00000406040b3981 */ /* 0x000ee2000c1e1900 */
[----:B------:R-:W-:-:S04]  /*0800*/  LOP3.LUT R6, R6, 0x1, RZ, 0xc0, !PT ;  /* 0x0000000106067812 */ /* 0x000fc800078ec0ff */
[----:B------:R-:W-:Y:S02]  /*0810*/  ISETP.NE.U32.AND P2, PT, R6, 0x1, PT ;  /* 0x000000010600780c */ /* 0x000fe40003f45070 */
[-C--:B--2--5:R-:W-:Y:S02]  /*0820*/  @P3 ISETP.NE.AND P0, PT, R9, R0.reuse, PT ;  /* 0x000000000900320c */ /* 0x0a4fe40003f05270 */
[----:B---3--:R-:W-:Y:S02]  /*0830*/  @P3 ISETP.NE.AND P4, PT, R11, R0, PT ;  /* 0x000000000b00320c */ /* 0x008fe40003f85270 */
[CC--:B------:R-:W-:Y:S02]  /*0840*/  @P3 ISETP.GT.AND P1, PT, R8.reuse, R7.reuse, !P0 ;  /* 0x000000070800320c */ /* 0x0c0fe40004724270 */
[C---:B------:R-:W-:Y:S01]  /*0850*/  @P3 ISETP.GE.AND P0, PT, R8.reuse, R7, !P4 ;  /* 0x000000070800320c */ /* 0x040fe20006706270 */
[----:B------:R-:W-:-:S04]  /*0860*/  @P3 VIADD R8, R8, 0x2 ;  /* 0x0000000208083836 */ /* 0x000fc80000000000 */
[----:B------:R-:W-:-:S06]  /*0870*/  @!P2 IMAD.WIDE.U32 R2, R8, 0x4, R2 ;  /* 0x000000040802a825 */ /* 0x000fcc00078e0002 */
[----:B------:R0:W2:Y:S01]  /*0880*/  @!P2 LDG.E R3, desc[UR6][R2.64] ;  /* 0x000000060203a981 */ /* 0x0000a2000c1e1900 */
[-C--:B------:R-:W-:Y:S01]  /*0890*/  @P3 ISETP.LT.OR P4, PT, R9, R0.reuse, P1 ;  /* 0x000000000900320c */ /* 0x080fe20000f81670 */
[----:B------:R-:W-:Y:S01]  /*08a0*/  @P3 VIADD R4, R10, 0x1 ;  /* 0x000000010a043836 */ /* 0x000fe20000000000 */
[----:B------:R-:W-:Y:S02]  /*08b0*/  PLOP3.LUT P1, PT, PT, PT, PT, 0x80, 0x8 ;  /* 0x000000000008781c */ /* 0x000fe40003f2f070 */
[----:B------:R-:W-:Y:S02]  /*08c0*/  @P3 PLOP3.LUT P1, PT, P4, PT, PT, 0x80, 0x8 ;  /* 0x000000000008381c */ /* 0x000fe4000272f070 */
[----:B------:R-:W-:Y:S02]  /*08d0*/  @P3 ISETP.LT.OR P4, PT, R11, R0, P0 ;  /* 0x000000000b00320c */ /* 0x000fe40000781670 */
[----:B------:R-:W-:Y:S02]  /*08e0*/  PLOP3.LUT P0, PT, PT, PT, PT, 0x80, 0x8 ;  /* 0x000000000008781c */ /* 0x000fe40003f0f070 */
[----:B------:R-:W-:-:S07]  /*08f0*/  @P3 PLOP3.LUT P0, PT, P4, PT, PT, 0x80, 0x8 ;  /* 0x000000000008381c */ /* 0x000fce000270f070 */
[----:B------:R-:W-:-:S04]  /*0900*/  @!P1 IMAD.MOV R4, RZ, RZ, R10 ;  /* 0x000000ffff049224 */ /* 0x000fc800078e020a */
[----:B0-----:R-:W-:Y:S02]  /*0910*/  @P3 VIADD R2, R4, 0x1 ;  /* 0x0000000104023836 */ /* 0x001fe40000000000 */
[----:B------:R-:W-:-:S04]  /*0920*/  @!P0 IMAD.MOV R2, RZ, RZ, R4 ;  /* 0x000000ffff028224 */ /* 0x000fc800078e0204 */
[----:B------:R-:W-:-:S04]  /*0930*/  @P3 IMAD.MOV.U32 R10, RZ, RZ, R2 ;  /* 0x000000ffff0a3224 */ /* 0x000fc800078e0002 */
[----:B------:R-:W-:Y:S01]  /*0940*/  @!P2 VIADD R2, R10, 0x1 ;  /* 0x000000010a02a836 */ /* 0x000fe20000000000 */
[----:B--2---:R-:W-:-:S04]  /*0950*/  @!P2 ISETP.NE.AND P4, PT, R3, R0, PT ;  /* 0x000000000300a20c */ /* 0x004fc80003f85270 */
[----:B------:R-:W-:-:S04]  /*0960*/  @!P2 ISETP.GT.AND P1, PT, R8, R7, !P4 ;  /* 0x000000070800a20c */ /* 0x000fc80006724270 */
[----:B------:R-:W-:Y:S02]  /*0970*/  @!P2 ISETP.LT.OR P4, PT, R3, R0, P1 ;  /* 0x000000000300a20c */ /* 0x000fe40000f81670 */
[----:B------:R-:W-:Y:S02]  /*0980*/  PLOP3.LUT P1, PT, PT, PT, PT, 0x80, 0x8 ;  /* 0x000000000008781c */ /* 0x000fe40003f2f070 */
[----:B------:R-:W-:-:S13]  /*0990*/  @!P2 PLOP3.LUT P1, PT, P4, PT, PT, 0x80, 0x8 ;  /* 0x000000000008a81c */ /* 0x000fda000272f070 */
[----:B------:R-:W-:-:S04]  /*09a0*/  @!P1 IMAD.MOV R2, RZ, RZ, R10 ;  /* 0x000000ffff029224 */ /* 0x000fc800078e020a */
[----:B------:R-:W-:-:S07]  /*09b0*/  @!P2 IMAD.MOV.U32 R10, RZ, RZ, R2 ;  /* 0x000000ffff0aa224 */ /* 0x000fce00078e0002 */
.L_x_4:
[----:B------:R-:W-:-:S07]  /*09c0*/  IMAD.MOV.U32 R11, RZ, RZ, RZ ;  /* 0x000000ffff0b7224 */ /* 0x000fce00078e00ff */
.L_x_1:
[----:B------:R-:W1:Y:S02]  /*09d0*/  LDCU.64 UR4, c[0x0][0x388] ;  /* 0x00007100ff0477ac */ /* 0x000e640008000a00 */
[----:B-1----:R-:W-:-:S04]  /*09e0*/  LEA R2, P0, R10, UR4, 0x2 ;  /* 0x000000040a027c11 */ /* 0x002fc8000f8010ff */
[----:B------:R-:W-:-:S05]  /*09f0*/  LEA.HI.X R3, R10, UR5, R11, 0x2, P0 ;  /* 0x000000050a037c11 */ /* 0x000fca00080f140b */
[----:B-----5:R-:W-:Y:S01]  /*0a00*/  STG.E desc[UR6][R2.64], R0 ;  /* 0x0000000002007986 */ /* 0x020fe2000c101906 */
[----:B------:R-:W-:Y:S05]  /*0a10*/  EXIT ;  /* 0x000000000000794d */ /* 0x000fea0003800000 */
.L_x_6:
[----:B------:R-:W-:-:S00]  /*0a20*/  BRA `(.L_x_6) ;  /* 0xfffffffc00fc7947 */ /* 0x000fc0000383ffff */
[----:B------:R-:W-:-:S00]  /*0a30*/  NOP ;  /* 0x0000000000007918 */ /* 0x000fc00000000000 */
        /* <DEDUP_REMOVED lines=12> */
.L_x_7:


//--------------------- .nv.shared.reserved.0     --------------------------
	.section	.nv.shared.reserved.0,"aw",@nobits
	.weak		__nv_reservedSMEM_offset_0_alias
	.size		__nv_reservedSMEM_offset_0_alias, 0, 64
	.other		__nv_reservedSMEM_offset_0_alias,@"STO_CUDA_RESERVED_SHARED STV_DEFAULT"
__nv_reservedSMEM_offset_0_alias:
	.zero		0
	.zero		64


//--------------------- .nv.constant0._Z21parallelSelectionSortPiS_i --------------------------
	.section	.nv.constant0._Z21parallelSelectionSortPiS_i,"a",@progbits
	.sectionflags	@""
	.align	4
.nv.constant0._Z21parallelSelectionSortPiS_i:
	.zero		916


//--------------------- SYMBOLS --------------------------

	.type		.nv.reservedSmem.offset0,@object
	.size		.nv.reservedSmem.offset0,0x4
